//
// Generated by NVIDIA NVVM Compiler
//
// Compiler Build ID: CL-36424714
// Cuda compilation tools, release 13.0, V13.0.88
// Based on NVVM 20.0.0
//

.version 9.0
.target sm_100
.address_size 64

	// .globl	_Z8apsp_newPiS_S_ii

.visible .entry _Z8apsp_newPiS_S_ii(
	.param .u64 .ptr .align 1 _Z8apsp_newPiS_S_ii_param_0,
	.param .u64 .ptr .align 1 _Z8apsp_newPiS_S_ii_param_1,
	.param .u64 .ptr .align 1 _Z8apsp_newPiS_S_ii_param_2,
	.param .u32 _Z8apsp_newPiS_S_ii_param_3,
	.param .u32 _Z8apsp_newPiS_S_ii_param_4
)
{
	.reg .pred 	%p<3>;
	.reg .b32 	%r<16>;
	.reg .b64 	%rd<13>;

	ld.param.u64 	%rd2, [_Z8apsp_newPiS_S_ii_param_0];
	ld.param.u64 	%rd3, [_Z8apsp_newPiS_S_ii_param_1];
	ld.param.u64 	%rd4, [_Z8apsp_newPiS_S_ii_param_2];
	ld.param.u32 	%r3, [_Z8apsp_newPiS_S_ii_param_3];
	ld.param.u32 	%r4, [_Z8apsp_newPiS_S_ii_param_4];
	mov.u32 	%r5, %ctaid.x;
	mov.u32 	%r6, %ntid.x;
	mov.u32 	%r7, %tid.x;
	mad.lo.s32 	%r1, %r5, %r6, %r7;
	mul.lo.s32 	%r8, %r3, %r3;
	div.s32 	%r9, %r8, %r4;
	setp.ge.s32 	%p1, %r1, %r9;
	@%p1 bra 	$L__BB0_3;
	div.s32 	%r10, %r1, %r3;
	mul.lo.s32 	%r11, %r10, %r3;
	sub.s32 	%r12, %r1, %r11;
	cvta.to.global.u64 	%rd5, %rd2;
	cvta.to.global.u64 	%rd6, %rd3;
	cvta.to.global.u64 	%rd7, %rd4;
	mul.wide.s32 	%rd8, %r12, 4;
	add.s64 	%rd9, %rd6, %rd8;
	ld.global.u32 	%r13, [%rd9];
	mul.wide.s32 	%rd10, %r10, 4;
	add.s64 	%rd11, %rd7, %rd10;
	ld.global.u32 	%r14, [%rd11];
	add.s32 	%r2, %r14, %r13;
	mul.wide.s32 	%rd12, %r1, 4;
	add.s64 	%rd1, %rd5, %rd12;
	ld.global.u32 	%r15, [%rd1];
	setp.ge.s32 	%p2, %r2, %r15;
	@%p2 bra 	$L__BB0_3;
	st.global.u32 	[%rd1], %r2;
$L__BB0_3:
	ret;

}
	// .globl	_Z8move_rowPiS_ii
.visible .entry _Z8move_rowPiS_ii(
	.param .u64 .ptr .align 1 _Z8move_rowPiS_ii_param_0,
	.param .u64 .ptr .align 1 _Z8move_rowPiS_ii_param_1,
	.param .u32 _Z8move_rowPiS_ii_param_2,
	.param .u32 _Z8move_rowPiS_ii_param_3
)
{
	.reg .pred 	%p<2>;
	.reg .b32 	%r<9>;
	.reg .b64 	%rd<9>;

	ld.param.u64 	%rd1, [_Z8move_rowPiS_ii_param_0];
	ld.param.u64 	%rd2, [_Z8move_rowPiS_ii_param_1];
	ld.param.u32 	%r2, [_Z8move_rowPiS_ii_param_2];
	ld.param.u32 	%r3, [_Z8move_rowPiS_ii_param_3];
	mov.u32 	%r4, %ctaid.x;
	mov.u32 	%r5, %ntid.x;
	mov.u32 	%r6, %tid.x;
	mad.lo.s32 	%r1, %r4, %r5, %r6;
	setp.ge.s32 	%p1, %r1, %r3;
	@%p1 bra 	$L__BB1_2;
	cvta.to.global.u64 	%rd3, %rd1;
	cvta.to.global.u64 	%rd4, %rd2;
	mad.lo.s32 	%r7, %r3, %r2, %r1;
	mul.wide.s32 	%rd5, %r7, 4;
	add.s64 	%rd6, %rd3, %rd5;
	ld.global.u32 	%r8, [%rd6];
	mul.wide.s32 	%rd7, %r1, 4;
	add.s64 	%rd8, %rd4, %rd7;
	st.global.u32 	[%rd8], %r8;
$L__BB1_2:
	ret;

}
	// .globl	_Z8copy_colPiS_iii
.visible .entry _Z8copy_colPiS_iii(
	.param .u64 .ptr .align 1 _Z8copy_colPiS_iii_param_0,
	.param .u64 .ptr .align 1 _Z8copy_colPiS_iii_param_1,
	.param .u32 _Z8copy_colPiS_iii_param_2,
	.param .u32 _Z8copy_colPiS_iii_param_3,
	.param .u32 _Z8copy_colPiS_iii_param_4
)
{
	.reg .pred 	%p<2>;
	.reg .b32 	%r<10>;
	.reg .b64 	%rd<9>;

	ld.param.u64 	%rd1, [_Z8copy_colPiS_iii_param_0];
	ld.param.u64 	%rd2, [_Z8copy_colPiS_iii_param_1];
	ld.param.u32 	%r2, [_Z8copy_colPiS_iii_param_2];
	ld.param.u32 	%r4, [_Z8copy_colPiS_iii_param_3];
	ld.param.u32 	%r3, [_Z8copy_colPiS_iii_param_4];
	mov.u32 	%r5, %ctaid.x;
	mov.u32 	%r6, %ntid.x;
	mov.u32 	%r7, %tid.x;
	mad.lo.s32 	%r1, %r5, %r6, %r7;
	setp.ge.s32 	%p1, %r1, %r4;
	@%p1 bra 	$L__BB2_2;
	cvta.to.global.u64 	%rd3, %rd1;
	cvta.to.global.u64 	%rd4, %rd2;
	mad.lo.s32 	%r8, %r3, %r1, %r2;
	mul.wide.s32 	%rd5, %r8, 4;
	add.s64 	%rd6, %rd3, %rd5;
	ld.global.u32 	%r9, [%rd6];
	mul.wide.s32 	%rd7, %r1, 4;
	add.s64 	%rd8, %rd4, %rd7;
	st.global.u32 	[%rd8], %r9;
$L__BB2_2:
	ret;

}


// ===== COMPILED SASS (sm_100) =====

	.target	sm_100

	.elftype	@"ET_EXEC"


//--------------------- .note.nv.tkinfo           --------------------------
	.section	.note.nv.tkinfo,"",@"SHT_NOTE"
	.sectionflags	@"SHF_NOTE_NV_TKINFO"
	.tkinfo
        /*0018*/ 	.word	0x00000002
        /*0030*/ 	.string	""
        /*0030*/ 	.string	"ptxas"
        /*0030*/ 	.string	"Cuda compilation tools, release 13.0, V13.0.88"
        /*0030*/ 	.string	"Build cuda_13.0.r13.0/compiler.36424714_0"
        /*0030*/ 	.string	"-arch sm_100 -m 64 "



//--------------------- .note.nv.cuinfo           --------------------------
	.section	.note.nv.cuinfo,"",@"SHT_NOTE"
	.sectionflags	@"SHF_NOTE_NV_CUINFO"
        /*0018*/ 	.short	0x0002
        /*001a*/ 	.short	0x0064
        /*001c*/ 	.short	0x0082
	.zero		2


//--------------------- .nv.info                  --------------------------
	.section	.nv.info,"",@"SHT_CUDA_INFO"
	.align	4


	//----- nvinfo : EIATTR_REGCOUNT
	.align		4
        /*0000*/ 	.byte	0x04, 0x2f
        /*0002*/ 	.short	(.L_1 - .L_0)
	.align		4
.L_0:
        /*0004*/ 	.word	index@(_Z8apsp_newPiS_S_ii)
        /*0008*/ 	.word	0x00000010


	//----- nvinfo : EIATTR_FRAME_SIZE
	.align		4
.L_1:
        /*000c*/ 	.byte	0x04, 0x11
        /*000e*/ 	.short	(.L_3 - .L_2)
	.align		4
.L_2:
        /*0010*/ 	.word	index@(_Z8apsp_newPiS_S_ii)
        /*0014*/ 	.word	0x00000000


	//----- nvinfo : EIATTR_REGCOUNT
	.align		4
.L_3:
        /*0018*/ 	.byte	0x04, 0x2f
        /*001a*/ 	.short	(.L_5 - .L_4)
	.align		4
.L_4:
        /*001c*/ 	.word	index@(_Z8move_rowPiS_ii)
        /*0020*/ 	.word	0x0000000a


	//----- nvinfo : EIATTR_FRAME_SIZE
	.align		4
.L_5:
        /*0024*/ 	.byte	0x04, 0x11
        /*0026*/ 	.short	(.L_7 - .L_6)
	.align		4
.L_6:
        /*0028*/ 	.word	index@(_Z8move_rowPiS_ii)
        /*002c*/ 	.word	0x00000000


	//----- nvinfo : EIATTR_REGCOUNT
	.align		4
.L_7:
        /*0030*/ 	.byte	0x04, 0x2f
        /*0032*/ 	.short	(.L_9 - .L_8)
	.align		4
.L_8:
        /*0034*/ 	.word	index@(_Z8copy_colPiS_iii)
        /*0038*/ 	.word	0x0000000a


	//----- nvinfo : EIATTR_FRAME_SIZE
	.align		4
.L_9:
        /*003c*/ 	.byte	0x04, 0x11
        /*003e*/ 	.short	(.L_11 - .L_10)
	.align		4
.L_10:
        /*0040*/ 	.word	index@(_Z8copy_colPiS_iii)
        /*0044*/ 	.word	0x00000000


	//----- nvinfo : EIATTR_MIN_STACK_SIZE
	.align		4
.L_11:
        /*0048*/ 	.byte	0x04, 0x12
        /*004a*/ 	.short	(.L_13 - .L_12)
	.align		4
.L_12:
        /*004c*/ 	.word	index@(_Z8copy_colPiS_iii)
        /*0050*/ 	.word	0x00000000


	//----- nvinfo : EIATTR_MIN_STACK_SIZE
	.align		4
.L_13:
        /*0054*/ 	.byte	0x04, 0x12
        /*0056*/ 	.short	(.L_15 - .L_14)
	.align		4
.L_14:
        /*0058*/ 	.word	index@(_Z8move_rowPiS_ii)
        /*005c*/ 	.word	0x00000000


	//----- nvinfo : EIATTR_MIN_STACK_SIZE
	.align		4
.L_15:
        /*0060*/ 	.byte	0x04, 0x12
        /*0062*/ 	.short	(.L_17 - .L_16)
	.align		4
.L_16:
        /*0064*/ 	.word	index@(_Z8apsp_newPiS_S_ii)
        /*0068*/ 	.word	0x00000000
.L_17:


//--------------------- .nv.compat                --------------------------
	.section	.nv.compat,"",@"SHT_CUDA_COMPAT_INFO"
	.align	4
        /*0000*/ 	.byte	0x02, 0x09, 0x00, 0x00, 0x02, 0x02, 0x01, 0x00, 0x02, 0x05, 0x05, 0x00, 0x03, 0x07, 0x01, 0x01
        /*0010*/ 	.byte	0x02, 0x03, 0x00, 0x00, 0x02, 0x06, 0x01, 0x00, 0x04, 0x0b, 0x08, 0x00, 0x09, 0x00, 0x00, 0x00
        /*0020*/ 	.byte	0x00, 0x00, 0x00, 0x00


//--------------------- .nv.info._Z8copy_colPiS_iii --------------------------
	.section	.nv.info._Z8copy_colPiS_iii,"",@"SHT_CUDA_INFO"
	.sectionflags	@""
	.align	4


	//----- nvinfo : EIATTR_CUDA_API_VERSION
	.align		4
        /*0000*/ 	.byte	0x04, 0x37
        /*0002*/ 	.short	(.L_19 - .L_18)
.L_18:
        /*0004*/ 	.word	0x00000082


	//----- nvinfo : EIATTR_KPARAM_INFO
	.align		4
.L_19:
        /*0008*/ 	.byte	0x04, 0x17
        /*000a*/ 	.short	(.L_21 - .L_20)
.L_20:
        /*000c*/ 	.word	0x00000000
        /*0010*/ 	.short	0x0004
        /*0012*/ 	.short	0x0018
        /*0014*/ 	.byte	0x00, 0xf0, 0x11, 0x00


	//----- nvinfo : EIATTR_KPARAM_INFO
	.align		4
.L_21:
        /*0018*/ 	.byte	0x04, 0x17
        /*001a*/ 	.short	(.L_23 - .L_22)
.L_22:
        /*001c*/ 	.word	0x00000000
        /*0020*/ 	.short	0x0003
        /*0022*/ 	.short	0x0014
        /*0024*/ 	.byte	0x00, 0xf0, 0x11, 0x00


	//----- nvinfo : EIATTR_KPARAM_INFO
	.align		4
.L_23:
        /*0028*/ 	.byte	0x04, 0x17
        /*002a*/ 	.short	(.L_25 - .L_24)
.L_24:
        /*002c*/ 	.word	0x00000000
        /*0030*/ 	.short	0x0002
        /*0032*/ 	.short	0x0010
        /*0034*/ 	.byte	0x00, 0xf0, 0x11, 0x00


	//----- nvinfo : EIATTR_KPARAM_INFO
	.align		4
.L_25:
        /*0038*/ 	.byte	0x04, 0x17
        /*003a*/ 	.short	(.L_27 - .L_26)
.L_26:
        /*003c*/ 	.word	0x00000000
        /*0040*/ 	.short	0x0001
        /*0042*/ 	.short	0x0008
        /*0044*/ 	.byte	0x00, 0xf5, 0x21, 0x00


	//----- nvinfo : EIATTR_KPARAM_INFO
	.align		4
.L_27:
        /*0048*/ 	.byte	0x04, 0x17
        /*004a*/ 	.short	(.L_29 - .L_28)
.L_28:
        /*004c*/ 	.word	0x00000000
        /*0050*/ 	.short	0x0000
        /*0052*/ 	.short	0x0000
        /*0054*/ 	.byte	0x00, 0xf5, 0x21, 0x00


	//----- nvinfo : EIATTR_SPARSE_MMA_MASK
	.align		4
.L_29:
        /*0058*/ 	.byte	0x03, 0x50
        /*005a*/ 	.short	0x0000


	//----- nvinfo : EIATTR_MAXREG_COUNT
	.align		4
        /*005c*/ 	.byte	0x03, 0x1b
        /*005e*/ 	.short	0x00ff


	//----- nvinfo : EIATTR_MERCURY_ISA_VERSION
	.align		4
        /*0060*/ 	.byte	0x03, 0x5f
        /*0062*/ 	.short	0x0101


	//----- nvinfo : EIATTR_VRC_CTA_INIT_COUNT
	.align		4
        /*0064*/ 	.byte	0x02, 0x4a
	.zero		1
	.zero		1


	//----- nvinfo : EIATTR_EXIT_INSTR_OFFSETS
	.align		4
        /*0068*/ 	.byte	0x04, 0x1c
        /*006a*/ 	.short	(.L_31 - .L_30)


	//   ....[0]....
.L_30:
        /*006c*/ 	.word	0x00000070


	//   ....[1]....
        /*0070*/ 	.word	0x00000120


	//----- nvinfo : EIATTR_CBANK_PARAM_SIZE
	.align		4
.L_31:
        /*0074*/ 	.byte	0x03, 0x19
        /*0076*/ 	.short	0x001c


	//----- nvinfo : EIATTR_PARAM_CBANK
	.align		4
        /*0078*/ 	.byte	0x04, 0x0a
        /*007a*/ 	.short	(.L_33 - .L_32)
	.align		4
.L_32:
        /*007c*/ 	.word	index@(.nv.constant0._Z8copy_colPiS_iii)
        /*0080*/ 	.short	0x0380
        /*0082*/ 	.short	0x001c


	//----- nvinfo : EIATTR_SW_WAR
	.align		4
.L_33:
        /*0084*/ 	.byte	0x04, 0x36
        /*0086*/ 	.short	(.L_35 - .L_34)
.L_34:
        /*0088*/ 	.word	0x00000008
.L_35:


//--------------------- .nv.info._Z8move_rowPiS_ii --------------------------
	.section	.nv.info._Z8move_rowPiS_ii,"",@"SHT_CUDA_INFO"
	.sectionflags	@""
	.align	4


	//----- nvinfo : EIATTR_CUDA_API_VERSION
	.align		4
        /*0000*/ 	.byte	0x04, 0x37
        /*0002*/ 	.short	(.L_37 - .L_36)
.L_36:
        /*0004*/ 	.word	0x00000082


	//----- nvinfo : EIATTR_KPARAM_INFO
	.align		4
.L_37:
        /*0008*/ 	.byte	0x04, 0x17
        /*000a*/ 	.short	(.L_39 - .L_38)
.L_38:
        /*000c*/ 	.word	0x00000000
        /*0010*/ 	.short	0x0003
        /*0012*/ 	.short	0x0014
        /*0014*/ 	.byte	0x00, 0xf0, 0x11, 0x00


	//----- nvinfo : EIATTR_KPARAM_INFO
	.align		4
.L_39:
        /*0018*/ 	.byte	0x04, 0x17
        /*001a*/ 	.short	(.L_41 - .L_40)
.L_40:
        /*001c*/ 	.word	0x00000000
        /*0020*/ 	.short	0x0002
        /*0022*/ 	.short	0x0010
        /*0024*/ 	.byte	0x00, 0xf0, 0x11, 0x00


	//----- nvinfo : EIATTR_KPARAM_INFO
	.align		4
.L_41:
        /*0028*/ 	.byte	0x04, 0x17
        /*002a*/ 	.short	(.L_43 - .L_42)
.L_42:
        /*002c*/ 	.word	0x00000000
        /*0030*/ 	.short	0x0001
        /*0032*/ 	.short	0x0008
        /*0034*/ 	.byte	0x00, 0xf5, 0x21, 0x00


	//----- nvinfo : EIATTR_KPARAM_INFO
	.align		4
.L_43:
        /*0038*/ 	.byte	0x04, 0x17
        /*003a*/ 	.short	(.L_45 - .L_44)
.L_44:
        /*003c*/ 	.word	0x00000000
        /*0040*/ 	.short	0x0000
        /*0042*/ 	.short	0x0000
        /*0044*/ 	.byte	0x00, 0xf5, 0x21, 0x00


	//----- nvinfo : EIATTR_SPARSE_MMA_MASK
	.align		4
.L_45:
        /*0048*/ 	.byte	0x03, 0x50
        /*004a*/ 	.short	0x0000


	//----- nvinfo : EIATTR_MAXREG_COUNT
	.align		4
        /*004c*/ 	.byte	0x03, 0x1b
        /*004e*/ 	.short	0x00ff


	//----- nvinfo : EIATTR_MERCURY_ISA_VERSION
	.align		4
        /*0050*/ 	.byte	0x03, 0x5f
        /*0052*/ 	.short	0x0101


	//----- nvinfo : EIATTR_VRC_CTA_INIT_COUNT
	.align		4
        /*0054*/ 	.byte	0x02, 0x4a
	.zero		1
	.zero		1


	//----- nvinfo : EIATTR_EXIT_INSTR_OFFSETS
	.align		4
        /*0058*/ 	.byte	0x04, 0x1c
        /*005a*/ 	.short	(.L_47 - .L_46)


	//   ....[0]....
.L_46:
        /*005c*/ 	.word	0x00000070


	//   ....[1]....
        /*0060*/ 	.word	0x00000110


	//----- nvinfo : EIATTR_CBANK_PARAM_SIZE
	.align		4
.L_47:
        /*0064*/ 	.byte	0x03, 0x19
        /*0066*/ 	.short	0x0018


	//----- nvinfo : EIATTR_PARAM_CBANK
	.align		4
        /*0068*/ 	.byte	0x04, 0x0a
        /*006a*/ 	.short	(.L_49 - .L_48)
	.align		4
.L_48:
        /*006c*/ 	.word	index@(.nv.constant0._Z8move_rowPiS_ii)
        /*0070*/ 	.short	0x0380
        /*0072*/ 	.short	0x0018


	//----- nvinfo : EIATTR_SW_WAR
	.align		4
.L_49:
        /*0074*/ 	.byte	0x04, 0x36
        /*0076*/ 	.short	(.L_51 - .L_50)
.L_50:
        /*0078*/ 	.word	0x00000008
.L_51:


//--------------------- .nv.info._Z8apsp_newPiS_S_ii --------------------------
	.section	.nv.info._Z8apsp_newPiS_S_ii,"",@"SHT_CUDA_INFO"
	.sectionflags	@""
	.align	4


	//----- nvinfo : EIATTR_CUDA_API_VERSION
	.align		4
        /*0000*/ 	.byte	0x04, 0x37
        /*0002*/ 	.short	(.L_53 - .L_52)
.L_52:
        /*0004*/ 	.word	0x00000082


	//----- nvinfo : EIATTR_KPARAM_INFO
	.align		4
.L_53:
        /*0008*/ 	.byte	0x04, 0x17
        /*000a*/ 	.short	(.L_55 - .L_54)
.L_54:
        /*000c*/ 	.word	0x00000000
        /*0010*/ 	.short	0x0004
        /*0012*/ 	.short	0x001c
        /*0014*/ 	.byte	0x00, 0xf0, 0x11, 0x00


	//----- nvinfo : EIATTR_KPARAM_INFO
	.align		4
.L_55:
        /*0018*/ 	.byte	0x04, 0x17
        /*001a*/ 	.short	(.L_57 - .L_56)
.L_56:
        /*001c*/ 	.word	0x00000000
        /*0020*/ 	.short	0x0003
        /*0022*/ 	.short	0x0018
        /*0024*/ 	.byte	0x00, 0xf0, 0x11, 0x00


	//----- nvinfo : EIATTR_KPARAM_INFO
	.align		4
.L_57:
        /*0028*/ 	.byte	0x04, 0x17
        /*002a*/ 	.short	(.L_59 - .L_58)
.L_58:
        /*002c*/ 	.word	0x00000000
        /*0030*/ 	.short	0x0002
        /*0032*/ 	.short	0x0010
        /*0034*/ 	.byte	0x00, 0xf5, 0x21, 0x00


	//----- nvinfo : EIATTR_KPARAM_INFO
	.align		4
.L_59:
        /*0038*/ 	.byte	0x04, 0x17
        /*003a*/ 	.short	(.L_61 - .L_60)
.L_60:
        /*003c*/ 	.word	0x00000000
        /*0040*/ 	.short	0x0001
        /*0042*/ 	.short	0x0008
        /*0044*/ 	.byte	0x00, 0xf5, 0x21, 0x00


	//----- nvinfo : EIATTR_KPARAM_INFO
	.align		4
.L_61:
        /*0048*/ 	.byte	0x04, 0x17
        /*004a*/ 	.short	(.L_63 - .L_62)
.L_62:
        /*004c*/ 	.word	0x00000000
        /*0050*/ 	.short	0x0000
        /*0052*/ 	.short	0x0000
        /*0054*/ 	.byte	0x00, 0xf5, 0x21, 0x00


	//----- nvinfo : EIATTR_SPARSE_MMA_MASK
	.align		4
.L_63:
        /*0058*/ 	.byte	0x03, 0x50
        /*005a*/ 	.short	0x0000


	//----- nvinfo : EIATTR_MAXREG_COUNT
	.align		4
        /*005c*/ 	.byte	0x03, 0x1b
        /*005e*/ 	.short	0x00ff


	//----- nvinfo : EIATTR_MERCURY_ISA_VERSION
	.align		4
        /*0060*/ 	.byte	0x03, 0x5f
        /*0062*/ 	.short	0x0101


	//----- nvinfo : EIATTR_VRC_CTA_INIT_COUNT
	.align		4
        /*0064*/ 	.byte	0x02, 0x4a
	.zero		1
	.zero		1


	//----- nvinfo : EIATTR_EXIT_INSTR_OFFSETS
	.align		4
        /*0068*/ 	.byte	0x04, 0x1c
        /*006a*/ 	.short	(.L_65 - .L_64)


	//   ....[0]....
.L_64:
        /*006c*/ 	.word	0x00000200


	//   ....[1]....
        /*0070*/ 	.word	0x00000460


	//   ....[2]....
        /*0074*/ 	.word	0x00000480


	//----- nvinfo : EIATTR_CBANK_PARAM_SIZE
	.align		4
.L_65:
        /*0078*/ 	.byte	0x03, 0x19
        /*007a*/ 	.short	0x0020


	//----- nvinfo : EIATTR_PARAM_CBANK
	.align		4
        /*007c*/ 	.byte	0x04, 0x0a
        /*007e*/ 	.short	(.L_67 - .L_66)
	.align		4
.L_66:
        /*0080*/ 	.word	index@(.nv.constant0._Z8apsp_newPiS_S_ii)
        /*0084*/ 	.short	0x0380
        /*0086*/ 	.short	0x0020


	//----- nvinfo : EIATTR_SW_WAR
	.align		4
.L_67:
        /*0088*/ 	.byte	0x04, 0x36
        /*008a*/ 	.short	(.L_69 - .L_68)
.L_68:
        /*008c*/ 	.word	0x00000008
.L_69:


//--------------------- .nv.callgraph             --------------------------
	.section	.nv.callgraph,"",@"SHT_CUDA_CALLGRAPH"
	.align	4
	.sectionentsize	8
	.align		4
        /*0000*/ 	.word	0x00000000
	.align		4
        /*0004*/ 	.word	0xffffffff
	.align		4
        /*0008*/ 	.word	0x00000000
	.align		4
        /*000c*/ 	.word	0xfffffffe
	.align		4
        /*0010*/ 	.word	0x00000000
	.align		4
        /*0014*/ 	.word	0xfffffffd
	.align		4
        /*0018*/ 	.word	0x00000000
	.align		4
        /*001c*/ 	.word	0xfffffffc


//--------------------- .text._Z8copy_colPiS_iii  --------------------------
	.section	.text._Z8copy_colPiS_iii,"ax",@progbits
	.align	128
        .global         _Z8copy_colPiS_iii
        .type           _Z8copy_colPiS_iii,@function
        .size           _Z8copy_colPiS_iii,(.L_x_3 - _Z8copy_colPiS_iii)
        .other          _Z8copy_colPiS_iii,@"STO_CUDA_ENTRY STV_DEFAULT"
_Z8copy_colPiS_iii:
.text._Z8copy_colPiS_iii:
[----:B------:R-:W-:Y:S01]  /*0000*/  LDC R1, c[0x0][0x37c] ;  /* 0x0000df00ff017b82 */ /* 0x000fe20000000800 */
[----:B------:R-:W0:Y:S07]  /*0010*/  S2R R0, SR_TID.X ;  /* 0x0000000000007919 */ /* 0x000e2e0000002100 */
[----:B------:R-:W0:Y:S01]  /*0020*/  S2UR UR4, SR_CTAID.X ;  /* 0x00000000000479c3 */ /* 0x000e220000002500 */
[----:B------:R-:W1:Y:S07]  /*0030*/  LDCU UR5, c[0x0][0x394] ;  /* 0x00007280ff0577ac */ /* 0x000e6e0008000800 */
[----:B------:R-:W0:Y:S02]  /*0040*/  LDC R7, c[0x0][0x360] ;  /* 0x0000d800ff077b82 */ /* 0x000e240000000800 */
[----:B0-----:R-:W-:-:S05]  /*0050*/  IMAD R7, R7, UR4, R0 ;  /* 0x0000000407077c24 */ /* 0x001fca000f8e0200 */
[----:B-1----:R-:W-:-:S13]  /*0060*/  ISETP.GE.AND P0, PT, R7, UR5, PT ;  /* 0x0000000507007c0c */ /* 0x002fda000bf06270 */
[----:B------:R-:W-:Y:S05]  /*0070*/  @P0 EXIT ;  /* 0x000000000000094d */ /* 0x000fea0003800000 */
[----:B------:R-:W0:Y:S01]  /*0080*/  LDC R0, c[0x0][0x390] ;  /* 0x0000e400ff007b82 */ /* 0x000e220000000800 */
[----:B------:R-:W0:Y:S01]  /*0090*/  LDCU UR6, c[0x0][0x398] ;  /* 0x00007300ff0677ac */ /* 0x000e220008000800 */
[----:B------:R-:W1:Y:S06]  /*00a0*/  LDCU.64 UR4, c[0x0][0x358] ;  /* 0x00006b00ff0477ac */ /* 0x000e6c0008000a00 */
[----:B------:R-:W2:Y:S01]  /*00b0*/  LDC.64 R2, c[0x0][0x380] ;  /* 0x0000e000ff027b82 */ /* 0x000ea20000000a00 */
[----:B0-----:R-:W-:-:S04]  /*00c0*/  IMAD R5, R7, UR6, R0 ;  /* 0x0000000607057c24 */ /* 0x001fc8000f8e0200 */
[----:B--2---:R-:W-:-:S03]  /*00d0*/  IMAD.WIDE R2, R5, 0x4, R2 ;  /* 0x0000000405027825 */ /* 0x004fc600078e0202 */
[----:B------:R-:W0:Y:S03]  /*00e0*/  LDC.64 R4, c[0x0][0x388] ;  /* 0x0000e200ff047b82 */ /* 0x000e260000000a00 */
[----:B-1----:R-:W2:Y:S01]  /*00f0*/  LDG.E R3, desc[UR4][R2.64] ;  /* 0x0000000402037981 */ /* 0x002ea2000c1e1900 */
[----:B0-----:R-:W-:-:S05]  /*0100*/  IMAD.WIDE R4, R7, 0x4, R4 ;  /* 0x0000000407047825 */ /* 0x001fca00078e0204 */
[----:B--2---:R-:W-:Y:S01]  /*0110*/  STG.E desc[UR4][R4.64], R3 ;  /* 0x0000000304007986 */ /* 0x004fe2000c101904 */
[----:B------:R-:W-:Y:S05]  /*0120*/  EXIT ;  /* 0x000000000000794d */ /* 0x000fea0003800000 */
.L_x_0:
[----:B------:R-:W-:-:S00]  /*0130*/  BRA `(.L_x_0) ;  /* 0xfffffffc00fc7947 */ /* 0x000fc0000383ffff */
[----:B------:R-:W-:-:S00]  /*0140*/  NOP ;  /* 0x0000000000007918 */ /* 0x000fc00000000000 */
        /* <DEDUP_REMOVED lines=11> */
.L_x_3:


//--------------------- .text._Z8move_rowPiS_ii   --------------------------
	.section	.text._Z8move_rowPiS_ii,"ax",@progbits
	.align	128
        .global         _Z8move_rowPiS_ii
        .type           _Z8move_rowPiS_ii,@function
        .size           _Z8move_rowPiS_ii,(.L_x_4 - _Z8move_rowPiS_ii)
        .other          _Z8move_rowPiS_ii,@"STO_CUDA_ENTRY STV_DEFAULT"
_Z8move_rowPiS_ii:
.text._Z8move_rowPiS_ii:
        /* <DEDUP_REMOVED lines=9> */
[----:B------:R-:W1:Y:S07]  /*0090*/  LDCU.64 UR4, c[0x0][0x358] ;  /* 0x00006b00ff0477ac */ /* 0x000e6e0008000a00 */
        /* <DEDUP_REMOVED lines=8> */
.L_x_1:
        /* <DEDUP_REMOVED lines=14> */
.L_x_4:


//--------------------- .text._Z8apsp_newPiS_S_ii --------------------------
	.section	.text._Z8apsp_newPiS_S_ii,"ax",@progbits
	.align	128
        .global         _Z8apsp_newPiS_S_ii
        .type           _Z8apsp_newPiS_S_ii,@function
        .size           _Z8apsp_newPiS_S_ii,(.L_x_5 - _Z8apsp_newPiS_S_ii)
        .other          _Z8apsp_newPiS_S_ii,@"STO_CUDA_ENTRY STV_DEFAULT"
_Z8apsp_newPiS_S_ii:
.text._Z8apsp_newPiS_S_ii:
[----:B------:R-:W-:Y:S08]  /*0000*/  LDC R1, c[0x0][0x37c] ;  /* 0x0000df00ff017b82 */ /* 0x000ff00000000800 */
[----:B------:R-:W0:Y:S08]  /*0010*/  LDC.64 R2, c[0x0][0x398] ;  /* 0x0000e600ff027b82 */ /* 0x000e300000000a00 */
[----:B------:R-:W1:Y:S01]  /*0020*/  S2UR UR4, SR_CTAID.X ;  /* 0x00000000000479c3 */ /* 0x000e620000002500 */
[----:B0-----:R-:W-:Y:S01]  /*0030*/  IABS R9, R3 ;  /* 0x0000000300097213 */ /* 0x001fe20000000000 */
[----:B------:R-:W-:-:S03]  /*0040*/  IMAD R0, R2, R2, RZ ;  /* 0x0000000202007224 */ /* 0x000fc600078e02ff */
[----:B------:R-:W0:Y:S08]  /*0050*/  I2F.RP R6, R9 ;  /* 0x0000000900067306 */ /* 0x000e300000209400 */
[----:B0-----:R-:W0:Y:S02]  /*0060*/  MUFU.RCP R6, R6 ;  /* 0x0000000600067308 */ /* 0x001e240000001000 */
[----:B0-----:R-:W-:-:S06]  /*0070*/  VIADD R4, R6, 0xffffffe ;  /* 0x0ffffffe06047836 */ /* 0x001fcc0000000000 */
[----:B------:R0:W2:Y:S02]  /*0080*/  F2I.FTZ.U32.TRUNC.NTZ R5, R4 ;  /* 0x0000000400057305 */ /* 0x0000a4000021f000 */
[----:B0-----:R-:W-:Y:S02]  /*0090*/  HFMA2 R4, -RZ, RZ, 0, 0 ;  /* 0x00000000ff047431 */ /* 0x001fe400000001ff */
[----:B--2---:R-:W-:-:S04]  /*00a0*/  IMAD.MOV R8, RZ, RZ, -R5 ;  /* 0x000000ffff087224 */ /* 0x004fc800078e0a05 */
[----:B------:R-:W-:Y:S01]  /*00b0*/  IMAD R7, R8, R9, RZ ;  /* 0x0000000908077224 */ /* 0x000fe200078e02ff */
[----:B------:R-:W-:Y:S02]  /*00c0*/  IABS R8, R0 ;  /* 0x0000000000087213 */ /* 0x000fe40000000000 */
[----:B------:R-:W-:Y:S01]  /*00d0*/  LOP3.LUT R0, R0, R3, RZ, 0x3c, !PT ;  /* 0x0000000300007212 */ /* 0x000fe200078e3cff */
[----:B------:R-:W-:Y:S02]  /*00e0*/  IMAD.HI.U32 R5, R5, R7, R4 ;  /* 0x0000000705057227 */ /* 0x000fe400078e0004 */
[----:B------:R-:W1:Y:S01]  /*00f0*/  S2R R7, SR_TID.X ;  /* 0x0000000000077919 */ /* 0x000e620000002100 */
[----:B------:R-:W-:-:S03]  /*0100*/  ISETP.GE.AND P1, PT, R0, RZ, PT ;  /* 0x000000ff0000720c */ /* 0x000fc60003f26270 */
[----:B------:R-:W-:-:S04]  /*0110*/  IMAD.HI.U32 R5, R5, R8, RZ ;  /* 0x0000000805057227 */ /* 0x000fc800078e00ff */
[----:B------:R-:W-:-:S04]  /*0120*/  IMAD.MOV R6, RZ, RZ, -R5 ;  /* 0x000000ffff067224 */ /* 0x000fc800078e0a05 */
[----:B------:R-:W-:-:S05]  /*0130*/  IMAD R4, R9, R6, R8 ;  /* 0x0000000609047224 */ /* 0x000fca00078e0208 */
[----:B------:R-:W-:-:S13]  /*0140*/  ISETP.GT.U32.AND P2, PT, R9, R4, PT ;  /* 0x000000040900720c */ /* 0x000fda0003f44070 */
[-C--:B------:R-:W-:Y:S01]  /*0150*/  @!P2 IADD3 R4, PT, PT, R4, -R9.reuse, RZ ;  /* 0x800000090404a210 */ /* 0x080fe20007ffe0ff */
[----:B------:R-:W-:Y:S01]  /*0160*/  @!P2 VIADD R5, R5, 0x1 ;  /* 0x000000010505a836 */ /* 0x000fe20000000000 */
[----:B------:R-:W-:Y:S02]  /*0170*/  ISETP.NE.AND P2, PT, R3, RZ, PT ;  /* 0x000000ff0300720c */ /* 0x000fe40003f45270 */
[----:B------:R-:W-:Y:S02]  /*0180*/  ISETP.GE.U32.AND P0, PT, R4, R9, PT ;  /* 0x000000090400720c */ /* 0x000fe40003f06070 */
[----:B------:R-:W1:Y:S11]  /*0190*/  LDC R4, c[0x0][0x360] ;  /* 0x0000d800ff047b82 */ /* 0x000e760000000800 */
[----:B------:R-:W-:-:S05]  /*01a0*/  @P0 IADD3 R5, PT, PT, R5, 0x1, RZ ;  /* 0x0000000105050810 */ /* 0x000fca0007ffe0ff */
[----:B------:R-:W-:-:S05]  /*01b0*/  IMAD.MOV.U32 R0, RZ, RZ, R5 ;  /* 0x000000ffff007224 */ /* 0x000fca00078e0005 */
[----:B------:R-:W-:Y:S02]  /*01c0*/  @!P1 IADD3 R0, PT, PT, -R0, RZ, RZ ;  /* 0x000000ff00009210 */ /* 0x000fe40007ffe1ff */
[----:B------:R-:W-:Y:S01]  /*01d0*/  @!P2 LOP3.LUT R0, RZ, R3, RZ, 0x33, !PT ;  /* 0x00000003ff00a212 */ /* 0x000fe200078e33ff */
[----:B-1----:R-:W-:-:S05]  /*01e0*/  IMAD R5, R4, UR4, R7 ;  /* 0x0000000404057c24 */ /* 0x002fca000f8e0207 */
[----:B------:R-:W-:-:S13]  /*01f0*/  ISETP.GE.AND P0, PT, R5, R0, PT ;  /* 0x000000000500720c */ /* 0x000fda0003f06270 */
[----:B------:R-:W-:Y:S05]  /*0200*/  @P0 EXIT ;  /* 0x000000000000094d */ /* 0x000fea0003800000 */
[----:B------:R-:W-:Y:S01]  /*0210*/  IABS R9, R2 ;  /* 0x0000000200097213 */ /* 0x000fe20000000000 */
[----:B------:R-:W0:Y:S01]  /*0220*/  LDC.64 R10, c[0x0][0x380] ;  /* 0x0000e000ff0a7b82 */ /* 0x000e220000000a00 */
[----:B------:R-:W1:Y:S02]  /*0230*/  LDCU.64 UR4, c[0x0][0x358] ;  /* 0x00006b00ff0477ac */ /* 0x000e640008000a00 */
[----:B------:R-:W2:Y:S08]  /*0240*/  I2F.RP R0, R9 ;  /* 0x0000000900007306 */ /* 0x000eb00000209400 */
[----:B--2---:R-:W2:Y:S02]  /*0250*/  MUFU.RCP R0, R0 ;  /* 0x0000000000007308 */ /* 0x004ea40000001000 */
[----:B--2---:R-:W-:-:S06]  /*0260*/  VIADD R6, R0, 0xffffffe ;  /* 0x0ffffffe00067836 */ /* 0x004fcc0000000000 */
[----:B------:R2:W3:Y:S02]  /*0270*/  F2I.FTZ.U32.TRUNC.NTZ R7, R6 ;  /* 0x0000000600077305 */ /* 0x0004e4000021f000 */
[----:B--2---:R-:W-:Y:S01]  /*0280*/  IMAD.MOV.U32 R6, RZ, RZ, RZ ;  /* 0x000000ffff067224 */ /* 0x004fe200078e00ff */
[----:B---3--:R-:W-:-:S05]  /*0290*/  IADD3 R4, PT, PT, RZ, -R7, RZ ;  /* 0x80000007ff047210 */ /* 0x008fca0007ffe0ff */
[----:B------:R-:W-:Y:S01]  /*02a0*/  IMAD R3, R4, R9, RZ ;  /* 0x0000000904037224 */ /* 0x000fe200078e02ff */
[----:B------:R-:W-:-:S03]  /*02b0*/  IABS R4, R5 ;  /* 0x0000000500047213 */ /* 0x000fc60000000000 */
[----:B------:R-:W-:-:S06]  /*02c0*/  IMAD.HI.U32 R7, R7, R3, R6 ;  /* 0x0000000307077227 */ /* 0x000fcc00078e0006 */
[----:B------:R-:W-:Y:S02]  /*02d0*/  IMAD.HI.U32 R3, R7, R4, RZ ;  /* 0x0000000407037227 */ /* 0x000fe400078e00ff */
[----:B------:R-:W2:Y:S03]  /*02e0*/  LDC.64 R6, c[0x0][0x390] ;  /* 0x0000e400ff067b82 */ /* 0x000ea60000000a00 */
[----:B------:R-:W-:-:S05]  /*02f0*/  IADD3 R0, PT, PT, -R3, RZ, RZ ;  /* 0x000000ff03007210 */ /* 0x000fca0007ffe1ff */
[----:B------:R-:W-:-:S05]  /*0300*/  IMAD R0, R9, R0, R4 ;  /* 0x0000000009007224 */ /* 0x000fca00078e0204 */
[----:B------:R-:W-:-:S13]  /*0310*/  ISETP.GT.U32.AND P2, PT, R9, R0, PT ;  /* 0x000000000900720c */ /* 0x000fda0003f44070 */
[----:B------:R-:W-:Y:S01]  /*0320*/  @!P2 IMAD.IADD R0, R0, 0x1, -R9 ;  /* 0x000000010000a824 */ /* 0x000fe200078e0a09 */
[----:B------:R-:W-:Y:S02]  /*0330*/  @!P2 IADD3 R3, PT, PT, R3, 0x1, RZ ;  /* 0x000000010303a810 */ /* 0x000fe40007ffe0ff */
[----:B------:R-:W-:Y:S02]  /*0340*/  ISETP.NE.AND P2, PT, R2, RZ, PT ;  /* 0x000000ff0200720c */ /* 0x000fe40003f45270 */
[----:B------:R-:W-:Y:S02]  /*0350*/  ISETP.GE.U32.AND P0, PT, R0, R9, PT ;  /* 0x000000090000720c */ /* 0x000fe40003f06070 */
[----:B------:R-:W-:Y:S01]  /*0360*/  LOP3.LUT R0, R5, R2, RZ, 0x3c, !PT ;  /* 0x0000000205007212 */ /* 0x000fe200078e3cff */
[----:B------:R-:W3:Y:S03]  /*0370*/  LDC.64 R8, c[0x0][0x388] ;  /* 0x0000e200ff087b82 */ /* 0x000ee60000000a00 */
[----:B------:R-:W-:-:S07]  /*0380*/  ISETP.GE.AND P1, PT, R0, RZ, PT ;  /* 0x000000ff0000720c */ /* 0x000fce0003f26270 */
[----:B------:R-:W-:-:S06]  /*0390*/  @P0 VIADD R3, R3, 0x1 ;  /* 0x0000000103030836 */ /* 0x000fcc0000000000 */
[----:B------:R-:W-:Y:S02]  /*03a0*/  @!P1 IADD3 R3, PT, PT, -R3, RZ, RZ ;  /* 0x000000ff03039210 */ /* 0x000fe40007ffe1ff */
[----:B------:R-:W-:-:S05]  /*03b0*/  @!P2 LOP3.LUT R3, RZ, R2, RZ, 0x33, !PT ;  /* 0x00000002ff03a212 */ /* 0x000fca00078e33ff */
[----:B------:R-:W-:Y:S02]  /*03c0*/  IMAD.MOV R13, RZ, RZ, -R3 ;  /* 0x000000ffff0d7224 */ /* 0x000fe400078e0a03 */
[----:B--2---:R-:W-:-:S04]  /*03d0*/  IMAD.WIDE R6, R3, 0x4, R6 ;  /* 0x0000000403067825 */ /* 0x004fc800078e0206 */
[----:B------:R-:W-:Y:S02]  /*03e0*/  IMAD R13, R2, R13, R5 ;  /* 0x0000000d020d7224 */ /* 0x000fe400078e0205 */
[----:B0-----:R-:W-:Y:S01]  /*03f0*/  IMAD.WIDE R4, R5, 0x4, R10 ;  /* 0x0000000405047825 */ /* 0x001fe200078e020a */
[----:B-1----:R-:W2:Y:S03]  /*0400*/  LDG.E R7, desc[UR4][R6.64] ;  /* 0x0000000406077981 */ /* 0x002ea6000c1e1900 */
[----:B---3--:R-:W-:Y:S01]  /*0410*/  IMAD.WIDE R2, R13, 0x4, R8 ;  /* 0x000000040d027825 */ /* 0x008fe200078e0208 */
[----:B------:R-:W3:Y:S05]  /*0420*/  LDG.E R0, desc[UR4][R4.64] ;  /* 0x0000000404007981 */ /* 0x000eea000c1e1900 */
[----:B------:R-:W2:Y:S02]  /*0430*/  LDG.E R2, desc[UR4][R2.64] ;  /* 0x0000000402027981 */ /* 0x000ea4000c1e1900 */
[----:B--2---:R-:W-:-:S04]  /*0440*/  IADD3 R9, PT, PT, R2, R7, RZ ;  /* 0x0000000702097210 */ /* 0x004fc80007ffe0ff */
[----:B---3--:R-:W-:-:S13]  /*0450*/  ISETP.GE.AND P0, PT, R9, R0, PT ;  /* 0x000000000900720c */ /* 0x008fda0003f06270 */
[----:B------:R-:W-:Y:S05]  /*0460*/  @P0 EXIT ;  /* 0x000000000000094d */ /* 0x000fea0003800000 */
[----:B------:R-:W-:Y:S01]  /*0470*/  STG.E desc[UR4][R4.64], R9 ;  /* 0x0000000904007986 */ /* 0x000fe2000c101904 */
[----:B------:R-:W-:Y:S05]  /*0480*/  EXIT ;  /* 0x000000000000794d */ /* 0x000fea0003800000 */
.L_x_2:
        /* <DEDUP_REMOVED lines=15> */
.L_x_5:


//--------------------- .nv.shared.reserved.0     --------------------------
	.section	.nv.shared.reserved.0,"aw",@nobits
	.weak		__nv_reservedSMEM_offset_0_alias
	.size		__nv_reservedSMEM_offset_0_alias, 0, 64
	.other		__nv_reservedSMEM_offset_0_alias,@"STO_CUDA_RESERVED_SHARED STV_DEFAULT"
__nv_reservedSMEM_offset_0_alias:
	.zero		0
	.zero		64


//--------------------- .nv.constant0._Z8copy_colPiS_iii --------------------------
	.section	.nv.constant0._Z8copy_colPiS_iii,"a",@progbits
	.sectionflags	@""
	.align	4
.nv.constant0._Z8copy_colPiS_iii:
	.zero		924


//--------------------- .nv.constant0._Z8move_rowPiS_ii --------------------------
	.section	.nv.constant0._Z8move_rowPiS_ii,"a",@progbits
	.sectionflags	@""
	.align	4
.nv.constant0._Z8move_rowPiS_ii:
	.zero		920


//--------------------- .nv.constant0._Z8apsp_newPiS_S_ii --------------------------
	.section	.nv.constant0._Z8apsp_newPiS_S_ii,"a",@progbits
	.sectionflags	@""
	.align	4
.nv.constant0._Z8apsp_newPiS_S_ii:
	.zero		928


//--------------------- SYMBOLS --------------------------

	.type		.nv.reservedSmem.offset0,@object
	.size		.nv.reservedSmem.offset0,0x4
